//
// Generated by NVIDIA NVVM Compiler
//
// Compiler Build ID: CL-36424714
// Cuda compilation tools, release 13.0, V13.0.88
// Based on NVVM 20.0.0
//

.version 9.0
.target sm_100
.address_size 64

	// .globl	_Z14decrypt_kernelPii

.visible .entry _Z14decrypt_kernelPii(
	.param .u64 .ptr .align 1 _Z14decrypt_kernelPii_param_0,
	.param .u32 _Z14decrypt_kernelPii_param_1
)
{
	.reg .pred 	%p<3>;
	.reg .b32 	%r<14>;
	.reg .b64 	%rd<5>;

	ld.param.u64 	%rd2, [_Z14decrypt_kernelPii_param_0];
	ld.param.u32 	%r6, [_Z14decrypt_kernelPii_param_1];
	mov.u32 	%r1, %ntid.x;
	mov.u32 	%r7, %ctaid.x;
	mov.u32 	%r8, %tid.x;
	mad.lo.s32 	%r13, %r1, %r7, %r8;
	setp.ge.s32 	%p1, %r13, %r6;
	@%p1 bra 	$L__BB0_3;
	mov.u32 	%r9, %nctaid.x;
	mul.lo.s32 	%r3, %r1, %r9;
	cvta.to.global.u64 	%rd1, %rd2;
$L__BB0_2:
	mul.wide.s32 	%rd3, %r13, 4;
	add.s64 	%rd4, %rd1, %rd3;
	ld.global.u32 	%r10, [%rd4];
	mad.lo.s32 	%r11, %r10, 239, 203;
	and.b32  	%r12, %r11, 255;
	st.global.u32 	[%rd4], %r12;
	add.s32 	%r13, %r13, %r3;
	setp.lt.s32 	%p2, %r13, %r6;
	@%p2 bra 	$L__BB0_2;
$L__BB0_3:
	ret;

}
	// .globl	_Z15countCharactersPiS_i
.visible .entry _Z15countCharactersPiS_i(
	.param .u64 .ptr .align 1 _Z15countCharactersPiS_i_param_0,
	.param .u64 .ptr .align 1 _Z15countCharactersPiS_i_param_1,
	.param .u32 _Z15countCharactersPiS_i_param_2
)
{
	.reg .pred 	%p<3>;
	.reg .b32 	%r<13>;
	.reg .b64 	%rd<9>;

	ld.param.u64 	%rd3, [_Z15countCharactersPiS_i_param_0];
	ld.param.u64 	%rd4, [_Z15countCharactersPiS_i_param_1];
	ld.param.u32 	%r6, [_Z15countCharactersPiS_i_param_2];
	mov.u32 	%r7, %tid.x;
	mov.u32 	%r8, %ctaid.x;
	mov.u32 	%r1, %ntid.x;
	mad.lo.s32 	%r12, %r8, %r1, %r7;
	setp.ge.s32 	%p1, %r12, %r6;
	@%p1 bra 	$L__BB1_3;
	mov.u32 	%r9, %nctaid.x;
	mul.lo.s32 	%r3, %r1, %r9;
	cvta.to.global.u64 	%rd1, %rd3;
	cvta.to.global.u64 	%rd2, %rd4;
$L__BB1_2:
	mul.wide.s32 	%rd5, %r12, 4;
	add.s64 	%rd6, %rd1, %rd5;
	ld.global.u32 	%r10, [%rd6];
	mul.wide.s32 	%rd7, %r10, 4;
	add.s64 	%rd8, %rd2, %rd7;
	atom.global.add.u32 	%r11, [%rd8], 1;
	add.s32 	%r12, %r12, %r3;
	setp.lt.s32 	%p2, %r12, %r6;
	@%p2 bra 	$L__BB1_2;
$L__BB1_3:
	ret;

}


// ===== COMPILED SASS (sm_100) =====

	.target	sm_100

	.elftype	@"ET_EXEC"


//--------------------- .note.nv.tkinfo           --------------------------
	.section	.note.nv.tkinfo,"",@"SHT_NOTE"
	.sectionflags	@"SHF_NOTE_NV_TKINFO"
	.tkinfo
        /*0018*/ 	.word	0x00000002
        /*0030*/ 	.string	""
        /*0030*/ 	.string	"ptxas"
        /*0030*/ 	.string	"Cuda compilation tools, release 13.0, V13.0.88"
        /*0030*/ 	.string	"Build cuda_13.0.r13.0/compiler.36424714_0"
        /*0030*/ 	.string	"-arch sm_100 -m 64 "



//--------------------- .note.nv.cuinfo           --------------------------
	.section	.note.nv.cuinfo,"",@"SHT_NOTE"
	.sectionflags	@"SHF_NOTE_NV_CUINFO"
        /*0018*/ 	.short	0x0002
        /*001a*/ 	.short	0x0064
        /*001c*/ 	.short	0x0082
	.zero		2


//--------------------- .nv.info                  --------------------------
	.section	.nv.info,"",@"SHT_CUDA_INFO"
	.align	4


	//----- nvinfo : EIATTR_REGCOUNT
	.align		4
        /*0000*/ 	.byte	0x04, 0x2f
        /*0002*/ 	.short	(.L_1 - .L_0)
	.align		4
.L_0:
        /*0004*/ 	.word	index@(_Z14decrypt_kernelPii)
        /*0008*/ 	.word	0x0000000a


	//----- nvinfo : EIATTR_FRAME_SIZE
	.align		4
.L_1:
        /*000c*/ 	.byte	0x04, 0x11
        /*000e*/ 	.short	(.L_3 - .L_2)
	.align		4
.L_2:
        /*0010*/ 	.word	index@(_Z14decrypt_kernelPii)
        /*0014*/ 	.word	0x00000000


	//----- nvinfo : EIATTR_REGCOUNT
	.align		4
.L_3:
        /*0018*/ 	.byte	0x04, 0x2f
        /*001a*/ 	.short	(.L_5 - .L_4)
	.align		4
.L_4:
        /*001c*/ 	.word	index@(_Z15countCharactersPiS_i)
        /*0020*/ 	.word	0x00000010


	//----- nvinfo : EIATTR_FRAME_SIZE
	.align		4
.L_5:
        /*0024*/ 	.byte	0x04, 0x11
        /*0026*/ 	.short	(.L_7 - .L_6)
	.align		4
.L_6:
        /*0028*/ 	.word	index@(_Z15countCharactersPiS_i)
        /*002c*/ 	.word	0x00000000


	//----- nvinfo : EIATTR_MIN_STACK_SIZE
	.align		4
.L_7:
        /*0030*/ 	.byte	0x04, 0x12
        /*0032*/ 	.short	(.L_9 - .L_8)
	.align		4
.L_8:
        /*0034*/ 	.word	index@(_Z15countCharactersPiS_i)
        /*0038*/ 	.word	0x00000000


	//----- nvinfo : EIATTR_MIN_STACK_SIZE
	.align		4
.L_9:
        /*003c*/ 	.byte	0x04, 0x12
        /*003e*/ 	.short	(.L_11 - .L_10)
	.align		4
.L_10:
        /*0040*/ 	.word	index@(_Z14decrypt_kernelPii)
        /*0044*/ 	.word	0x00000000
.L_11:


//--------------------- .nv.compat                --------------------------
	.section	.nv.compat,"",@"SHT_CUDA_COMPAT_INFO"
	.align	4
        /*0000*/ 	.byte	0x02, 0x09, 0x00, 0x00, 0x02, 0x02, 0x01, 0x00, 0x02, 0x05, 0x05, 0x00, 0x03, 0x07, 0x01, 0x01
        /*0010*/ 	.byte	0x02, 0x03, 0x00, 0x00, 0x02, 0x06, 0x01, 0x00, 0x04, 0x0b, 0x08, 0x00, 0x09, 0x00, 0x00, 0x00
        /*0020*/ 	.byte	0x00, 0x00, 0x00, 0x00


//--------------------- .nv.info._Z15countCharactersPiS_i --------------------------
	.section	.nv.info._Z15countCharactersPiS_i,"",@"SHT_CUDA_INFO"
	.sectionflags	@""
	.align	4


	//----- nvinfo : EIATTR_CUDA_API_VERSION
	.align		4
        /*0000*/ 	.byte	0x04, 0x37
        /*0002*/ 	.short	(.L_13 - .L_12)
.L_12:
        /*0004*/ 	.word	0x00000082


	//----- nvinfo : EIATTR_KPARAM_INFO
	.align		4
.L_13:
        /*0008*/ 	.byte	0x04, 0x17
        /*000a*/ 	.short	(.L_15 - .L_14)
.L_14:
        /*000c*/ 	.word	0x00000000
        /*0010*/ 	.short	0x0002
        /*0012*/ 	.short	0x0010
        /*0014*/ 	.byte	0x00, 0xf0, 0x11, 0x00


	//----- nvinfo : EIATTR_KPARAM_INFO
	.align		4
.L_15:
        /*0018*/ 	.byte	0x04, 0x17
        /*001a*/ 	.short	(.L_17 - .L_16)
.L_16:
        /*001c*/ 	.word	0x00000000
        /*0020*/ 	.short	0x0001
        /*0022*/ 	.short	0x0008
        /*0024*/ 	.byte	0x00, 0xf5, 0x21, 0x00


	//----- nvinfo : EIATTR_KPARAM_INFO
	.align		4
.L_17:
        /*0028*/ 	.byte	0x04, 0x17
        /*002a*/ 	.short	(.L_19 - .L_18)
.L_18:
        /*002c*/ 	.word	0x00000000
        /*0030*/ 	.short	0x0000
        /*0032*/ 	.short	0x0000
        /*0034*/ 	.byte	0x00, 0xf5, 0x21, 0x00


	//----- nvinfo : EIATTR_SPARSE_MMA_MASK
	.align		4
.L_19:
        /*0038*/ 	.byte	0x03, 0x50
        /*003a*/ 	.short	0x0000


	//----- nvinfo : EIATTR_MAXREG_COUNT
	.align		4
        /*003c*/ 	.byte	0x03, 0x1b
        /*003e*/ 	.short	0x00ff


	//----- nvinfo : EIATTR_MERCURY_ISA_VERSION
	.align		4
        /*0040*/ 	.byte	0x03, 0x5f
        /*0042*/ 	.short	0x0101


	//----- nvinfo : EIATTR_VRC_CTA_INIT_COUNT
	.align		4
        /*0044*/ 	.byte	0x02, 0x4a
	.zero		1
	.zero		1


	//----- nvinfo : EIATTR_EXIT_INSTR_OFFSETS
	.align		4
        /*0048*/ 	.byte	0x04, 0x1c
        /*004a*/ 	.short	(.L_21 - .L_20)


	//   ....[0]....
.L_20:
        /*004c*/ 	.word	0x00000070


	//   ....[1]....
        /*0050*/ 	.word	0x00000150


	//----- nvinfo : EIATTR_CRS_STACK_SIZE
	.align		4
.L_21:
        /*0054*/ 	.byte	0x04, 0x1e
        /*0056*/ 	.short	(.L_23 - .L_22)
.L_22:
        /*0058*/ 	.word	0x00000000


	//----- nvinfo : EIATTR_CBANK_PARAM_SIZE
	.align		4
.L_23:
        /*005c*/ 	.byte	0x03, 0x19
        /*005e*/ 	.short	0x0014


	//----- nvinfo : EIATTR_PARAM_CBANK
	.align		4
        /*0060*/ 	.byte	0x04, 0x0a
        /*0062*/ 	.short	(.L_25 - .L_24)
	.align		4
.L_24:
        /*0064*/ 	.word	index@(.nv.constant0._Z15countCharactersPiS_i)
        /*0068*/ 	.short	0x0380
        /*006a*/ 	.short	0x0014


	//----- nvinfo : EIATTR_SW_WAR
	.align		4
.L_25:
        /*006c*/ 	.byte	0x04, 0x36
        /*006e*/ 	.short	(.L_27 - .L_26)
.L_26:
        /*0070*/ 	.word	0x00000008
.L_27:


//--------------------- .nv.info._Z14decrypt_kernelPii --------------------------
	.section	.nv.info._Z14decrypt_kernelPii,"",@"SHT_CUDA_INFO"
	.sectionflags	@""
	.align	4


	//----- nvinfo : EIATTR_CUDA_API_VERSION
	.align		4
        /*0000*/ 	.byte	0x04, 0x37
        /*0002*/ 	.short	(.L_29 - .L_28)
.L_28:
        /*0004*/ 	.word	0x00000082


	//----- nvinfo : EIATTR_KPARAM_INFO
	.align		4
.L_29:
        /*0008*/ 	.byte	0x04, 0x17
        /*000a*/ 	.short	(.L_31 - .L_30)
.L_30:
        /*000c*/ 	.word	0x00000000
        /*0010*/ 	.short	0x0001
        /*0012*/ 	.short	0x0008
        /*0014*/ 	.byte	0x00, 0xf0, 0x11, 0x00


	//----- nvinfo : EIATTR_KPARAM_INFO
	.align		4
.L_31:
        /*0018*/ 	.byte	0x04, 0x17
        /*001a*/ 	.short	(.L_33 - .L_32)
.L_32:
        /*001c*/ 	.word	0x00000000
        /*0020*/ 	.short	0x0000
        /*0022*/ 	.short	0x0000
        /*0024*/ 	.byte	0x00, 0xf5, 0x21, 0x00


	//----- nvinfo : EIATTR_SPARSE_MMA_MASK
	.align		4
.L_33:
        /*0028*/ 	.byte	0x03, 0x50
        /*002a*/ 	.short	0x0000


	//----- nvinfo : EIATTR_MAXREG_COUNT
	.align		4
        /*002c*/ 	.byte	0x03, 0x1b
        /*002e*/ 	.short	0x00ff


	//----- nvinfo : EIATTR_MERCURY_ISA_VERSION
	.align		4
        /*0030*/ 	.byte	0x03, 0x5f
        /*0032*/ 	.short	0x0101


	//----- nvinfo : EIATTR_VRC_CTA_INIT_COUNT
	.align		4
        /*0034*/ 	.byte	0x02, 0x4a
	.zero		1
	.zero		1


	//----- nvinfo : EIATTR_EXIT_INSTR_OFFSETS
	.align		4
        /*0038*/ 	.byte	0x04, 0x1c
        /*003a*/ 	.short	(.L_35 - .L_34)


	//   ....[0]....
.L_34:
        /*003c*/ 	.word	0x00000070


	//   ....[1]....
        /*0040*/ 	.word	0x00000150


	//----- nvinfo : EIATTR_CRS_STACK_SIZE
	.align		4
.L_35:
        /*0044*/ 	.byte	0x04, 0x1e
        /*0046*/ 	.short	(.L_37 - .L_36)
.L_36:
        /*0048*/ 	.word	0x00000000


	//----- nvinfo : EIATTR_CBANK_PARAM_SIZE
	.align		4
.L_37:
        /*004c*/ 	.byte	0x03, 0x19
        /*004e*/ 	.short	0x000c


	//----- nvinfo : EIATTR_PARAM_CBANK
	.align		4
        /*0050*/ 	.byte	0x04, 0x0a
        /*0052*/ 	.short	(.L_39 - .L_38)
	.align		4
.L_38:
        /*0054*/ 	.word	index@(.nv.constant0._Z14decrypt_kernelPii)
        /*0058*/ 	.short	0x0380
        /*005a*/ 	.short	0x000c


	//----- nvinfo : EIATTR_SW_WAR
	.align		4
.L_39:
        /*005c*/ 	.byte	0x04, 0x36
        /*005e*/ 	.short	(.L_41 - .L_40)
.L_40:
        /*0060*/ 	.word	0x00000008
.L_41:


//--------------------- .nv.callgraph             --------------------------
	.section	.nv.callgraph,"",@"SHT_CUDA_CALLGRAPH"
	.align	4
	.sectionentsize	8
	.align		4
        /*0000*/ 	.word	0x00000000
	.align		4
        /*0004*/ 	.word	0xffffffff
	.align		4
        /*0008*/ 	.word	0x00000000
	.align		4
        /*000c*/ 	.word	0xfffffffe
	.align		4
        /*0010*/ 	.word	0x00000000
	.align		4
        /*0014*/ 	.word	0xfffffffd
	.align		4
        /*0018*/ 	.word	0x00000000
	.align		4
        /*001c*/ 	.word	0xfffffffc


//--------------------- .text._Z15countCharactersPiS_i --------------------------
	.section	.text._Z15countCharactersPiS_i,"ax",@progbits
	.align	128
        .global         _Z15countCharactersPiS_i
        .type           _Z15countCharactersPiS_i,@function
        .size           _Z15countCharactersPiS_i,(.L_x_4 - _Z15countCharactersPiS_i)
        .other          _Z15countCharactersPiS_i,@"STO_CUDA_ENTRY STV_DEFAULT"
_Z15countCharactersPiS_i:
.text._Z15countCharactersPiS_i:
[----:B------:R-:W-:Y:S01]  /*0000*/  LDC R1, c[0x0][0x37c] ;  /* 0x0000df00ff017b82 */ /* 0x000fe20000000800 */
[----:B------:R-:W0:Y:S07]  /*0010*/  S2R R0, SR_TID.X ;  /* 0x0000000000007919 */ /* 0x000e2e0000002100 */
[----:B------:R-:W0:Y:S01]  /*0020*/  S2UR UR4, SR_CTAID.X ;  /* 0x00000000000479c3 */ /* 0x000e220000002500 */
[----:B------:R-:W1:Y:S07]  /*0030*/  LDCU UR5, c[0x0][0x390] ;  /* 0x00007200ff0577ac */ /* 0x000e6e0008000800 */
[----:B------:R-:W0:Y:S02]  /*0040*/  LDC R11, c[0x0][0x360] ;  /* 0x0000d800ff0b7b82 */ /* 0x000e240000000800 */
[----:B0-----:R-:W-:-:S05]  /*0050*/  IMAD R0, R11, UR4, R0 ;  /* 0x000000040b007c24 */ /* 0x001fca000f8e0200 */
[----:B-1----:R-:W-:-:S13]  /*0060*/  ISETP.GE.AND P0, PT, R0, UR5, PT ;  /* 0x0000000500007c0c */ /* 0x002fda000bf06270 */
[----:B------:R-:W-:Y:S05]  /*0070*/  @P0 EXIT ;  /* 0x000000000000094d */ /* 0x000fea0003800000 */
[----:B------:R-:W0:Y:S01]  /*0080*/  LDC.64 R6, c[0x0][0x380] ;  /* 0x0000e000ff067b82 */ /* 0x000e220000000a00 */
[----:B------:R-:W1:Y:S01]  /*0090*/  LDCU UR4, c[0x0][0x370] ;  /* 0x00006e00ff0477ac */ /* 0x000e620008000800 */
[----:B------:R-:W2:Y:S06]  /*00a0*/  LDCU.64 UR6, c[0x0][0x358] ;  /* 0x00006b00ff0677ac */ /* 0x000eac0008000a00 */
[----:B------:R-:W3:Y:S01]  /*00b0*/  LDC.64 R8, c[0x0][0x388] ;  /* 0x0000e200ff087b82 */ /* 0x000ee20000000a00 */
[----:B-1----:R-:W-:-:S07]  /*00c0*/  IMAD R11, R11, UR4, RZ ;  /* 0x000000040b0b7c24 */ /* 0x002fce000f8e02ff */
.L_x_0:
[----:B0-----:R-:W-:-:S06]  /*00d0*/  IMAD.WIDE R2, R0, 0x4, R6 ;  /* 0x0000000400027825 */ /* 0x001fcc00078e0206 */
[----:B--2---:R-:W3:Y:S01]  /*00e0*/  LDG.E R3, desc[UR6][R2.64] ;  /* 0x0000000602037981 */ /* 0x004ee2000c1e1900 */
[----:B------:R-:W-:Y:S01]  /*00f0*/  IADD3 R0, PT, PT, R11, R0, RZ ;  /* 0x000000000b007210 */ /* 0x000fe20007ffe0ff */
[----:B-1----:R-:W-:-:S03]  /*0100*/  HFMA2 R13, -RZ, RZ, 0, 5.9604644775390625e-08 ;  /* 0x00000001ff0d7431 */ /* 0x002fc600000001ff */
[----:B------:R-:W-:Y:S01]  /*0110*/  ISETP.GE.AND P0, PT, R0, UR5, PT ;  /* 0x0000000500007c0c */ /* 0x000fe2000bf06270 */
[----:B---3--:R-:W-:-:S05]  /*0120*/  IMAD.WIDE R4, R3, 0x4, R8 ;  /* 0x0000000403047825 */ /* 0x008fca00078e0208 */
[----:B------:R1:W-:Y:S07]  /*0130*/  REDG.E.ADD.STRONG.GPU desc[UR6][R4.64], R13 ;  /* 0x0000000d0400798e */ /* 0x0003ee000c12e106 */
[----:B------:R-:W-:Y:S05]  /*0140*/  @!P0 BRA `(.L_x_0) ;  /* 0xfffffffc00e08947 */ /* 0x000fea000383ffff */
[----:B------:R-:W-:Y:S05]  /*0150*/  EXIT ;  /* 0x000000000000794d */ /* 0x000fea0003800000 */
.L_x_1:
[----:B------:R-:W-:-:S00]  /*0160*/  BRA `(.L_x_1) ;  /* 0xfffffffc00fc7947 */ /* 0x000fc0000383ffff */
[----:B------:R-:W-:-:S00]  /*0170*/  NOP ;  /* 0x0000000000007918 */ /* 0x000fc00000000000 */
        /* <DEDUP_REMOVED lines=8> */
.L_x_4:


//--------------------- .text._Z14decrypt_kernelPii --------------------------
	.section	.text._Z14decrypt_kernelPii,"ax",@progbits
	.align	128
        .global         _Z14decrypt_kernelPii
        .type           _Z14decrypt_kernelPii,@function
        .size           _Z14decrypt_kernelPii,(.L_x_5 - _Z14decrypt_kernelPii)
        .other          _Z14decrypt_kernelPii,@"STO_CUDA_ENTRY STV_DEFAULT"
_Z14decrypt_kernelPii:
.text._Z14decrypt_kernelPii:
[----:B------:R-:W-:Y:S01]  /*0000*/  LDC R1, c[0x0][0x37c] ;  /* 0x0000df00ff017b82 */ /* 0x000fe20000000800 */
[----:B------:R-:W0:Y:S01]  /*0010*/  S2R R0, SR_CTAID.X ;  /* 0x0000000000007919 */ /* 0x000e220000002500 */
[----:B------:R-:W0:Y:S01]  /*0020*/  LDCU UR4, c[0x0][0x360] ;  /* 0x00006c00ff0477ac */ /* 0x000e220008000800 */
[----:B------:R-:W0:Y:S01]  /*0030*/  S2R R3, SR_TID.X ;  /* 0x0000000000037919 */ /* 0x000e220000002100 */
[----:B------:R-:W1:Y:S01]  /*0040*/  LDCU UR8, c[0x0][0x388] ;  /* 0x00007100ff0877ac */ /* 0x000e620008000800 */
[----:B0-----:R-:W-:-:S05]  /*0050*/  IMAD R0, R0, UR4, R3 ;  /* 0x0000000400007c24 */ /* 0x001fca000f8e0203 */
[----:B-1----:R-:W-:-:S13]  /*0060*/  ISETP.GE.AND P0, PT, R0, UR8, PT ;  /* 0x0000000800007c0c */ /* 0x002fda000bf06270 */
[----:B------:R-:W-:Y:S05]  /*0070*/  @P0 EXIT ;  /* 0x000000000000094d */ /* 0x000fea0003800000 */
[----:B------:R-:W0:Y:S01]  /*0080*/  LDC.64 R4, c[0x0][0x380] ;  /* 0x0000e000ff047b82 */ /* 0x000e220000000a00 */
[----:B------:R-:W1:Y:S01]  /*0090*/  LDCU UR5, c[0x0][0x370] ;  /* 0x00006e00ff0577ac */ /* 0x000e620008000800 */
[----:B------:R-:W2:Y:S01]  /*00a0*/  LDCU.64 UR6, c[0x0][0x358] ;  /* 0x00006b00ff0677ac */ /* 0x000ea20008000a00 */
[----:B-1----:R-:W-:-:S12]  /*00b0*/  UIMAD UR4, UR4, UR5, URZ ;  /* 0x00000005040472a4 */ /* 0x002fd8000f8e02ff */
.L_x_2:
[----:B01----:R-:W-:-:S05]  /*00c0*/  IMAD.WIDE R2, R0, 0x4, R4 ;  /* 0x0000000400027825 */ /* 0x003fca00078e0204 */
[----:B--2---:R-:W2:Y:S01]  /*00d0*/  LDG.E R6, desc[UR6][R2.64] ;  /* 0x0000000602067981 */ /* 0x004ea2000c1e1900 */
[----:B------:R-:W-:Y:S01]  /*00e0*/  HFMA2 R7, -RZ, RZ, 0, 1.4245510101318359375e-05 ;  /* 0x000000efff077431 */ /* 0x000fe200000001ff */
[----:B------:R-:W-:-:S04]  /*00f0*/  IADD3 R0, PT, PT, R0, UR4, RZ ;  /* 0x0000000400007c10 */ /* 0x000fc8000fffe0ff */
[----:B------:R-:W-:Y:S01]  /*0100*/  ISETP.GE.AND P0, PT, R0, UR8, PT ;  /* 0x0000000800007c0c */ /* 0x000fe2000bf06270 */
[----:B--2---:R-:W-:-:S05]  /*0110*/  IMAD R6, R6, R7, 0xcb ;  /* 0x000000cb06067424 */ /* 0x004fca00078e0207 */
[----:B------:R-:W-:-:S05]  /*0120*/  LOP3.LUT R7, R6, 0xff, RZ, 0xc0, !PT ;  /* 0x000000ff06077812 */ /* 0x000fca00078ec0ff */
[----:B------:R1:W-:Y:S02]  /*0130*/  STG.E desc[UR6][R2.64], R7 ;  /* 0x0000000702007986 */ /* 0x0003e4000c101906 */
[----:B------:R-:W-:Y:S05]  /*0140*/  @!P0 BRA `(.L_x_2) ;  /* 0xfffffffc00dc8947 */ /* 0x000fea000383ffff */
[----:B------:R-:W-:Y:S05]  /*0150*/  EXIT ;  /* 0x000000000000794d */ /* 0x000fea0003800000 */
.L_x_3:
        /* <DEDUP_REMOVED lines=10> */
.L_x_5:


//--------------------- .nv.shared.reserved.0     --------------------------
	.section	.nv.shared.reserved.0,"aw",@nobits
	.weak		__nv_reservedSMEM_offset_0_alias
	.size		__nv_reservedSMEM_offset_0_alias, 0, 64
	.other		__nv_reservedSMEM_offset_0_alias,@"STO_CUDA_RESERVED_SHARED STV_DEFAULT"
__nv_reservedSMEM_offset_0_alias:
	.zero		0
	.zero		64


//--------------------- .nv.constant0._Z15countCharactersPiS_i --------------------------
	.section	.nv.constant0._Z15countCharactersPiS_i,"a",@progbits
	.sectionflags	@""
	.align	4
.nv.constant0._Z15countCharactersPiS_i:
	.zero		916


//--------------------- .nv.constant0._Z14decrypt_kernelPii --------------------------
	.section	.nv.constant0._Z14decrypt_kernelPii,"a",@progbits
	.sectionflags	@""
	.align	4
.nv.constant0._Z14decrypt_kernelPii:
	.zero		908


//--------------------- SYMBOLS --------------------------

	.type		.nv.reservedSmem.offset0,@object
	.size		.nv.reservedSmem.offset0,0x4
